//
// Generated by NVIDIA NVVM Compiler
//
// Compiler Build ID: CL-36424714
// Cuda compilation tools, release 13.0, V13.0.88
// Based on NVVM 20.0.0
//

.version 9.0
.target sm_100
.address_size 64

	// .globl	_Z4sumaPfi

.visible .entry _Z4sumaPfi(
	.param .u64 .ptr .align 1 _Z4sumaPfi_param_0,
	.param .u32 _Z4sumaPfi_param_1
)
{
	.reg .pred 	%p<2>;
	.reg .b32 	%r<6>;
	.reg .b32 	%f<4>;
	.reg .b64 	%rd<5>;

	ld.param.u64 	%rd1, [_Z4sumaPfi_param_0];
	ld.param.u32 	%r2, [_Z4sumaPfi_param_1];
	mov.u32 	%r3, %ctaid.x;
	mov.u32 	%r4, %ntid.x;
	mov.u32 	%r5, %tid.x;
	mad.lo.s32 	%r1, %r3, %r4, %r5;
	setp.gt.s32 	%p1, %r1, 3999999;
	@%p1 bra 	$L__BB0_2;
	cvta.to.global.u64 	%rd2, %rd1;
	cvt.rn.f32.s32 	%f1, %r2;
	mul.wide.s32 	%rd3, %r1, 4;
	add.s64 	%rd4, %rd2, %rd3;
	ld.global.f32 	%f2, [%rd4];
	add.f32 	%f3, %f2, %f1;
	st.global.f32 	[%rd4], %f3;
$L__BB0_2:
	ret;

}


// ===== COMPILED SASS (sm_100) =====

	.target	sm_100

	.elftype	@"ET_EXEC"


//--------------------- .note.nv.tkinfo           --------------------------
	.section	.note.nv.tkinfo,"",@"SHT_NOTE"
	.sectionflags	@"SHF_NOTE_NV_TKINFO"
	.tkinfo
        /*0018*/ 	.word	0x00000002
        /*0030*/ 	.string	""
        /*0030*/ 	.string	"ptxas"
        /*0030*/ 	.string	"Cuda compilation tools, release 13.0, V13.0.88"
        /*0030*/ 	.string	"Build cuda_13.0.r13.0/compiler.36424714_0"
        /*0030*/ 	.string	"-arch sm_100 -m 64 "



//--------------------- .note.nv.cuinfo           --------------------------
	.section	.note.nv.cuinfo,"",@"SHT_NOTE"
	.sectionflags	@"SHF_NOTE_NV_CUINFO"
        /*0018*/ 	.short	0x0002
        /*001a*/ 	.short	0x0064
        /*001c*/ 	.short	0x0082
	.zero		2


//--------------------- .nv.info                  --------------------------
	.section	.nv.info,"",@"SHT_CUDA_INFO"
	.align	4


	//----- nvinfo : EIATTR_REGCOUNT
	.align		4
        /*0000*/ 	.byte	0x04, 0x2f
        /*0002*/ 	.short	(.L_1 - .L_0)
	.align		4
.L_0:
        /*0004*/ 	.word	index@(_Z4sumaPfi)
        /*0008*/ 	.word	0x00000008


	//----- nvinfo : EIATTR_FRAME_SIZE
	.align		4
.L_1:
        /*000c*/ 	.byte	0x04, 0x11
        /*000e*/ 	.short	(.L_3 - .L_2)
	.align		4
.L_2:
        /*0010*/ 	.word	index@(_Z4sumaPfi)
        /*0014*/ 	.word	0x00000000


	//----- nvinfo : EIATTR_MIN_STACK_SIZE
	.align		4
.L_3:
        /*0018*/ 	.byte	0x04, 0x12
        /*001a*/ 	.short	(.L_5 - .L_4)
	.align		4
.L_4:
        /*001c*/ 	.word	index@(_Z4sumaPfi)
        /*0020*/ 	.word	0x00000000
.L_5:


//--------------------- .nv.compat                --------------------------
	.section	.nv.compat,"",@"SHT_CUDA_COMPAT_INFO"
	.align	4
        /*0000*/ 	.byte	0x02, 0x09, 0x00, 0x00, 0x02, 0x02, 0x01, 0x00, 0x02, 0x05, 0x05, 0x00, 0x03, 0x07, 0x01, 0x01
        /*0010*/ 	.byte	0x02, 0x03, 0x00, 0x00, 0x02, 0x06, 0x01, 0x00, 0x04, 0x0b, 0x08, 0x00, 0x09, 0x00, 0x00, 0x00
        /*0020*/ 	.byte	0x00, 0x00, 0x00, 0x00


//--------------------- .nv.info._Z4sumaPfi       --------------------------
	.section	.nv.info._Z4sumaPfi,"",@"SHT_CUDA_INFO"
	.sectionflags	@""
	.align	4


	//----- nvinfo : EIATTR_CUDA_API_VERSION
	.align		4
        /*0000*/ 	.byte	0x04, 0x37
        /*0002*/ 	.short	(.L_7 - .L_6)
.L_6:
        /*0004*/ 	.word	0x00000082


	//----- nvinfo : EIATTR_KPARAM_INFO
	.align		4
.L_7:
        /*0008*/ 	.byte	0x04, 0x17
        /*000a*/ 	.short	(.L_9 - .L_8)
.L_8:
        /*000c*/ 	.word	0x00000000
        /*0010*/ 	.short	0x0001
        /*0012*/ 	.short	0x0008
        /*0014*/ 	.byte	0x00, 0xf0, 0x11, 0x00


	//----- nvinfo : EIATTR_KPARAM_INFO
	.align		4
.L_9:
        /*0018*/ 	.byte	0x04, 0x17
        /*001a*/ 	.short	(.L_11 - .L_10)
.L_10:
        /*001c*/ 	.word	0x00000000
        /*0020*/ 	.short	0x0000
        /*0022*/ 	.short	0x0000
        /*0024*/ 	.byte	0x00, 0xf5, 0x21, 0x00


	//----- nvinfo : EIATTR_SPARSE_MMA_MASK
	.align		4
.L_11:
        /*0028*/ 	.byte	0x03, 0x50
        /*002a*/ 	.short	0x0000


	//----- nvinfo : EIATTR_MAXREG_COUNT
	.align		4
        /*002c*/ 	.byte	0x03, 0x1b
        /*002e*/ 	.short	0x00ff


	//----- nvinfo : EIATTR_MERCURY_ISA_VERSION
	.align		4
        /*0030*/ 	.byte	0x03, 0x5f
        /*0032*/ 	.short	0x0101


	//----- nvinfo : EIATTR_VRC_CTA_INIT_COUNT
	.align		4
        /*0034*/ 	.byte	0x02, 0x4a
	.zero		1
	.zero		1


	//----- nvinfo : EIATTR_EXIT_INSTR_OFFSETS
	.align		4
        /*0038*/ 	.byte	0x04, 0x1c
        /*003a*/ 	.short	(.L_13 - .L_12)


	//   ....[0]....
.L_12:
        /*003c*/ 	.word	0x00000060


	//   ....[1]....
        /*0040*/ 	.word	0x000000f0


	//----- nvinfo : EIATTR_CBANK_PARAM_SIZE
	.align		4
.L_13:
        /*0044*/ 	.byte	0x03, 0x19
        /*0046*/ 	.short	0x000c


	//----- nvinfo : EIATTR_PARAM_CBANK
	.align		4
        /*0048*/ 	.byte	0x04, 0x0a
        /*004a*/ 	.short	(.L_15 - .L_14)
	.align		4
.L_14:
        /*004c*/ 	.word	index@(.nv.constant0._Z4sumaPfi)
        /*0050*/ 	.short	0x0380
        /*0052*/ 	.short	0x000c


	//----- nvinfo : EIATTR_SW_WAR
	.align		4
.L_15:
        /*0054*/ 	.byte	0x04, 0x36
        /*0056*/ 	.short	(.L_17 - .L_16)
.L_16:
        /*0058*/ 	.word	0x00000008
.L_17:


//--------------------- .nv.callgraph             --------------------------
	.section	.nv.callgraph,"",@"SHT_CUDA_CALLGRAPH"
	.align	4
	.sectionentsize	8
	.align		4
        /*0000*/ 	.word	0x00000000
	.align		4
        /*0004*/ 	.word	0xffffffff
	.align		4
        /*0008*/ 	.word	0x00000000
	.align		4
        /*000c*/ 	.word	0xfffffffe
	.align		4
        /*0010*/ 	.word	0x00000000
	.align		4
        /*0014*/ 	.word	0xfffffffd
	.align		4
        /*0018*/ 	.word	0x00000000
	.align		4
        /*001c*/ 	.word	0xfffffffc


//--------------------- .text._Z4sumaPfi          --------------------------
	.section	.text._Z4sumaPfi,"ax",@progbits
	.align	128
        .global         _Z4sumaPfi
        .type           _Z4sumaPfi,@function
        .size           _Z4sumaPfi,(.L_x_1 - _Z4sumaPfi)
        .other          _Z4sumaPfi,@"STO_CUDA_ENTRY STV_DEFAULT"
_Z4sumaPfi:
.text._Z4sumaPfi:
[----:B------:R-:W-:Y:S01]  /*0000*/  LDC R1, c[0x0][0x37c] ;  /* 0x0000df00ff017b82 */ /* 0x000fe20000000800 */
[----:B------:R-:W0:Y:S07]  /*0010*/  S2R R0, SR_TID.X ;  /* 0x0000000000007919 */ /* 0x000e2e0000002100 */
[----:B------:R-:W0:Y:S08]  /*0020*/  S2UR UR4, SR_CTAID.X ;  /* 0x00000000000479c3 */ /* 0x000e300000002500 */
[----:B------:R-:W0:Y:S02]  /*0030*/  LDC R5, c[0x0][0x360] ;  /* 0x0000d800ff057b82 */ /* 0x000e240000000800 */
[----:B0-----:R-:W-:-:S05]  /*0040*/  IMAD R5, R5, UR4, R0 ;  /* 0x0000000405057c24 */ /* 0x001fca000f8e0200 */
[----:B------:R-:W-:-:S13]  /*0050*/  ISETP.GT.AND P0, PT, R5, 0x3d08ff, PT ;  /* 0x003d08ff0500780c */ /* 0x000fda0003f04270 */
[----:B------:R-:W-:Y:S05]  /*0060*/  @P0 EXIT ;  /* 0x000000000000094d */ /* 0x000fea0003800000 */
[----:B------:R-:W0:Y:S01]  /*0070*/  LDC.64 R2, c[0x0][0x380] ;  /* 0x0000e000ff027b82 */ /* 0x000e220000000a00 */
[----:B------:R-:W1:Y:S01]  /*0080*/  LDCU.64 UR4, c[0x0][0x358] ;  /* 0x00006b00ff0477ac */ /* 0x000e620008000a00 */
[----:B------:R-:W2:Y:S01]  /*0090*/  LDCU UR6, c[0x0][0x388] ;  /* 0x00007100ff0677ac */ /* 0x000ea20008000800 */
[----:B0-----:R-:W-:-:S05]  /*00a0*/  IMAD.WIDE R2, R5, 0x4, R2 ;  /* 0x0000000405027825 */ /* 0x001fca00078e0202 */
[----:B-1----:R-:W3:Y:S01]  /*00b0*/  LDG.E R5, desc[UR4][R2.64] ;  /* 0x0000000402057981 */ /* 0x002ee2000c1e1900 */
[----:B--2---:R-:W-:-:S05]  /*00c0*/  I2FP.F32.S32 R0, UR6 ;  /* 0x0000000600007c45 */ /* 0x004fca0008201400 */
[----:B---3--:R-:W-:-:S05]  /*00d0*/  FADD R5, R0, R5 ;  /* 0x0000000500057221 */ /* 0x008fca0000000000 */
[----:B------:R-:W-:Y:S01]  /*00e0*/  STG.E desc[UR4][R2.64], R5 ;  /* 0x0000000502007986 */ /* 0x000fe2000c101904 */
[----:B------:R-:W-:Y:S05]  /*00f0*/  EXIT ;  /* 0x000000000000794d */ /* 0x000fea0003800000 */
.L_x_0:
[----:B------:R-:W-:-:S00]  /*0100*/  BRA `(.L_x_0) ;  /* 0xfffffffc00fc7947 */ /* 0x000fc0000383ffff */
[----:B------:R-:W-:-:S00]  /*0110*/  NOP ;  /* 0x0000000000007918 */ /* 0x000fc00000000000 */
        /* <DEDUP_REMOVED lines=14> */
.L_x_1:


//--------------------- .nv.shared.reserved.0     --------------------------
	.section	.nv.shared.reserved.0,"aw",@nobits
	.weak		__nv_reservedSMEM_offset_0_alias
	.size		__nv_reservedSMEM_offset_0_alias, 0, 64
	.other		__nv_reservedSMEM_offset_0_alias,@"STO_CUDA_RESERVED_SHARED STV_DEFAULT"
__nv_reservedSMEM_offset_0_alias:
	.zero		0
	.zero		64


//--------------------- .nv.constant0._Z4sumaPfi  --------------------------
	.section	.nv.constant0._Z4sumaPfi,"a",@progbits
	.sectionflags	@""
	.align	4
.nv.constant0._Z4sumaPfi:
	.zero		908


//--------------------- SYMBOLS --------------------------

	.type		.nv.reservedSmem.offset0,@object
	.size		.nv.reservedSmem.offset0,0x4
